//
// Generated by NVIDIA NVVM Compiler
//
// Compiler Build ID: CL-36424714
// Cuda compilation tools, release 13.0, V13.0.88
// Based on NVVM 20.0.0
//

.version 9.0
.target sm_100
.address_size 64

	// .globl	_Z17vecAddSharedBasicPKfS0_Pfm
.extern .shared .align 16 .b8 tile[];

.visible .entry _Z17vecAddSharedBasicPKfS0_Pfm(
	.param .u64 .ptr .align 1 _Z17vecAddSharedBasicPKfS0_Pfm_param_0,
	.param .u64 .ptr .align 1 _Z17vecAddSharedBasicPKfS0_Pfm_param_1,
	.param .u64 .ptr .align 1 _Z17vecAddSharedBasicPKfS0_Pfm_param_2,
	.param .u64 _Z17vecAddSharedBasicPKfS0_Pfm_param_3
)
{
	.reg .pred 	%p<5>;
	.reg .b32 	%r<11>;
	.reg .b32 	%f<9>;
	.reg .b64 	%rd<22>;

	ld.param.u64 	%rd11, [_Z17vecAddSharedBasicPKfS0_Pfm_param_0];
	ld.param.u64 	%rd12, [_Z17vecAddSharedBasicPKfS0_Pfm_param_1];
	ld.param.u64 	%rd13, [_Z17vecAddSharedBasicPKfS0_Pfm_param_2];
	ld.param.u64 	%rd14, [_Z17vecAddSharedBasicPKfS0_Pfm_param_3];
	mov.u32 	%r1, %ntid.x;
	cvt.u64.u32 	%rd1, %r1;
	mov.u32 	%r4, %ctaid.x;
	mul.wide.u32 	%rd21, %r4, %r1;
	setp.ge.u64 	%p1, %rd21, %rd14;
	@%p1 bra 	$L__BB0_8;
	mov.u32 	%r5, %tid.x;
	cvt.u64.u32 	%rd3, %r5;
	shl.b32 	%r6, %r5, 2;
	mov.u32 	%r7, tile;
	add.s32 	%r2, %r7, %r6;
	shl.b32 	%r8, %r1, 2;
	add.s32 	%r3, %r2, %r8;
	mov.u32 	%r9, %nctaid.x;
	cvt.u64.u32 	%rd15, %r9;
	mul.lo.s64 	%rd4, %rd15, %rd1;
	cvta.to.global.u64 	%rd5, %rd11;
	cvta.to.global.u64 	%rd6, %rd12;
	cvta.to.global.u64 	%rd7, %rd13;
$L__BB0_2:
	add.s64 	%rd9, %rd21, %rd3;
	setp.ge.u64 	%p2, %rd9, %rd14;
	@%p2 bra 	$L__BB0_4;
	shl.b64 	%rd16, %rd9, 2;
	add.s64 	%rd17, %rd5, %rd16;
	ld.global.f32 	%f4, [%rd17];
	st.shared.f32 	[%r2], %f4;
	add.s64 	%rd18, %rd6, %rd16;
	ld.global.f32 	%f8, [%rd18];
	bra.uni 	$L__BB0_5;
$L__BB0_4:
	mov.b32 	%r10, 0;
	st.shared.u32 	[%r2], %r10;
	mov.f32 	%f8, 0f00000000;
$L__BB0_5:
	setp.ge.u64 	%p3, %rd9, %rd14;
	st.shared.f32 	[%r3], %f8;
	bar.sync 	0;
	@%p3 bra 	$L__BB0_7;
	ld.shared.f32 	%f5, [%r2];
	ld.shared.f32 	%f6, [%r3];
	add.f32 	%f7, %f5, %f6;
	shl.b64 	%rd19, %rd9, 2;
	add.s64 	%rd20, %rd7, %rd19;
	st.global.f32 	[%rd20], %f7;
$L__BB0_7:
	bar.sync 	0;
	add.s64 	%rd21, %rd21, %rd4;
	setp.lt.u64 	%p4, %rd21, %rd14;
	@%p4 bra 	$L__BB0_2;
$L__BB0_8:
	ret;

}


// ===== COMPILED SASS (sm_100) =====

	.target	sm_100

	.elftype	@"ET_EXEC"


//--------------------- .note.nv.tkinfo           --------------------------
	.section	.note.nv.tkinfo,"",@"SHT_NOTE"
	.sectionflags	@"SHF_NOTE_NV_TKINFO"
	.tkinfo
        /*0018*/ 	.word	0x00000002
        /*0030*/ 	.string	""
        /*0030*/ 	.string	"ptxas"
        /*0030*/ 	.string	"Cuda compilation tools, release 13.0, V13.0.88"
        /*0030*/ 	.string	"Build cuda_13.0.r13.0/compiler.36424714_0"
        /*0030*/ 	.string	"-arch sm_100 -m 64 "



//--------------------- .note.nv.cuinfo           --------------------------
	.section	.note.nv.cuinfo,"",@"SHT_NOTE"
	.sectionflags	@"SHF_NOTE_NV_CUINFO"
        /*0018*/ 	.short	0x0002
        /*001a*/ 	.short	0x0064
        /*001c*/ 	.short	0x0082
	.zero		2


//--------------------- .nv.info                  --------------------------
	.section	.nv.info,"",@"SHT_CUDA_INFO"
	.align	4


	//----- nvinfo : EIATTR_REGCOUNT
	.align		4
        /*0000*/ 	.byte	0x04, 0x2f
        /*0002*/ 	.short	(.L_1 - .L_0)
	.align		4
.L_0:
        /*0004*/ 	.word	index@(_Z17vecAddSharedBasicPKfS0_Pfm)
        /*0008*/ 	.word	0x00000016


	//----- nvinfo : EIATTR_FRAME_SIZE
	.align		4
.L_1:
        /*000c*/ 	.byte	0x04, 0x11
        /*000e*/ 	.short	(.L_3 - .L_2)
	.align		4
.L_2:
        /*0010*/ 	.word	index@(_Z17vecAddSharedBasicPKfS0_Pfm)
        /*0014*/ 	.word	0x00000000


	//----- nvinfo : EIATTR_MIN_STACK_SIZE
	.align		4
.L_3:
        /*0018*/ 	.byte	0x04, 0x12
        /*001a*/ 	.short	(.L_5 - .L_4)
	.align		4
.L_4:
        /*001c*/ 	.word	index@(_Z17vecAddSharedBasicPKfS0_Pfm)
        /*0020*/ 	.word	0x00000000
.L_5:


//--------------------- .nv.compat                --------------------------
	.section	.nv.compat,"",@"SHT_CUDA_COMPAT_INFO"
	.align	4
        /*0000*/ 	.byte	0x02, 0x09, 0x00, 0x00, 0x02, 0x02, 0x01, 0x00, 0x02, 0x05, 0x05, 0x00, 0x03, 0x07, 0x01, 0x01
        /*0010*/ 	.byte	0x02, 0x03, 0x00, 0x00, 0x02, 0x06, 0x01, 0x00, 0x04, 0x0b, 0x08, 0x00, 0x09, 0x00, 0x00, 0x00
        /*0020*/ 	.byte	0x00, 0x00, 0x00, 0x00


//--------------------- .nv.info._Z17vecAddSharedBasicPKfS0_Pfm --------------------------
	.section	.nv.info._Z17vecAddSharedBasicPKfS0_Pfm,"",@"SHT_CUDA_INFO"
	.sectionflags	@""
	.align	4


	//----- nvinfo : EIATTR_CUDA_API_VERSION
	.align		4
        /*0000*/ 	.byte	0x04, 0x37
        /*0002*/ 	.short	(.L_7 - .L_6)
.L_6:
        /*0004*/ 	.word	0x00000082


	//----- nvinfo : EIATTR_KPARAM_INFO
	.align		4
.L_7:
        /*0008*/ 	.byte	0x04, 0x17
        /*000a*/ 	.short	(.L_9 - .L_8)
.L_8:
        /*000c*/ 	.word	0x00000000
        /*0010*/ 	.short	0x0003
        /*0012*/ 	.short	0x0018
        /*0014*/ 	.byte	0x00, 0xf0, 0x21, 0x00


	//----- nvinfo : EIATTR_KPARAM_INFO
	.align		4
.L_9:
        /*0018*/ 	.byte	0x04, 0x17
        /*001a*/ 	.short	(.L_11 - .L_10)
.L_10:
        /*001c*/ 	.word	0x00000000
        /*0020*/ 	.short	0x0002
        /*0022*/ 	.short	0x0010
        /*0024*/ 	.byte	0x00, 0xf5, 0x21, 0x00


	//----- nvinfo : EIATTR_KPARAM_INFO
	.align		4
.L_11:
        /*0028*/ 	.byte	0x04, 0x17
        /*002a*/ 	.short	(.L_13 - .L_12)
.L_12:
        /*002c*/ 	.word	0x00000000
        /*0030*/ 	.short	0x0001
        /*0032*/ 	.short	0x0008
        /*0034*/ 	.byte	0x00, 0xf5, 0x21, 0x00


	//----- nvinfo : EIATTR_KPARAM_INFO
	.align		4
.L_13:
        /*0038*/ 	.byte	0x04, 0x17
        /*003a*/ 	.short	(.L_15 - .L_14)
.L_14:
        /*003c*/ 	.word	0x00000000
        /*0040*/ 	.short	0x0000
        /*0042*/ 	.short	0x0000
        /*0044*/ 	.byte	0x00, 0xf5, 0x21, 0x00


	//----- nvinfo : EIATTR_SPARSE_MMA_MASK
	.align		4
.L_15:
        /*0048*/ 	.byte	0x03, 0x50
        /*004a*/ 	.short	0x0000


	//----- nvinfo : EIATTR_MAXREG_COUNT
	.align		4
        /*004c*/ 	.byte	0x03, 0x1b
        /*004e*/ 	.short	0x00ff


	//----- nvinfo : EIATTR_NUM_BARRIERS
	.align		4
        /*0050*/ 	.byte	0x02, 0x4c
        /*0052*/ 	.byte	0x01
	.zero		1


	//----- nvinfo : EIATTR_MERCURY_ISA_VERSION
	.align		4
        /*0054*/ 	.byte	0x03, 0x5f
        /*0056*/ 	.short	0x0101


	//----- nvinfo : EIATTR_VRC_CTA_INIT_COUNT
	.align		4
        /*0058*/ 	.byte	0x02, 0x4a
	.zero		1
	.zero		1


	//----- nvinfo : EIATTR_EXIT_INSTR_OFFSETS
	.align		4
        /*005c*/ 	.byte	0x04, 0x1c
        /*005e*/ 	.short	(.L_17 - .L_16)


	//   ....[0]....
.L_16:
        /*0060*/ 	.word	0x00000070


	//   ....[1]....
        /*0064*/ 	.word	0x00000350


	//----- nvinfo : EIATTR_CBANK_PARAM_SIZE
	.align		4
.L_17:
        /*0068*/ 	.byte	0x03, 0x19
        /*006a*/ 	.short	0x0020


	//----- nvinfo : EIATTR_PARAM_CBANK
	.align		4
        /*006c*/ 	.byte	0x04, 0x0a
        /*006e*/ 	.short	(.L_19 - .L_18)
	.align		4
.L_18:
        /*0070*/ 	.word	index@(.nv.constant0._Z17vecAddSharedBasicPKfS0_Pfm)
        /*0074*/ 	.short	0x0380
        /*0076*/ 	.short	0x0020


	//----- nvinfo : EIATTR_SW_WAR
	.align		4
.L_19:
        /*0078*/ 	.byte	0x04, 0x36
        /*007a*/ 	.short	(.L_21 - .L_20)
.L_20:
        /*007c*/ 	.word	0x00000008
.L_21:


//--------------------- .nv.callgraph             --------------------------
	.section	.nv.callgraph,"",@"SHT_CUDA_CALLGRAPH"
	.align	4
	.sectionentsize	8
	.align		4
        /*0000*/ 	.word	0x00000000
	.align		4
        /*0004*/ 	.word	0xffffffff
	.align		4
        /*0008*/ 	.word	0x00000000
	.align		4
        /*000c*/ 	.word	0xfffffffe
	.align		4
        /*0010*/ 	.word	0x00000000
	.align		4
        /*0014*/ 	.word	0xfffffffd
	.align		4
        /*0018*/ 	.word	0x00000000
	.align		4
        /*001c*/ 	.word	0xfffffffc


//--------------------- .text._Z17vecAddSharedBasicPKfS0_Pfm --------------------------
	.section	.text._Z17vecAddSharedBasicPKfS0_Pfm,"ax",@progbits
	.align	128
        .global         _Z17vecAddSharedBasicPKfS0_Pfm
        .type           _Z17vecAddSharedBasicPKfS0_Pfm,@function
        .size           _Z17vecAddSharedBasicPKfS0_Pfm,(.L_x_2 - _Z17vecAddSharedBasicPKfS0_Pfm)
        .other          _Z17vecAddSharedBasicPKfS0_Pfm,@"STO_CUDA_ENTRY STV_DEFAULT"
_Z17vecAddSharedBasicPKfS0_Pfm:
.text._Z17vecAddSharedBasicPKfS0_Pfm:
[----:B------:R-:W-:Y:S08]  /*0000*/  LDC R1, c[0x0][0x37c] ;  /* 0x0000df00ff017b82 */ /* 0x000ff00000000800 */
[----:B------:R-:W0:Y:S01]  /*0010*/  S2UR UR4, SR_CTAID.X ;  /* 0x00000000000479c3 */ /* 0x000e220000002500 */
[----:B------:R-:W1:Y:S07]  /*0020*/  LDCU.64 UR6, c[0x0][0x398] ;  /* 0x00007300ff0677ac */ /* 0x000e6e0008000a00 */
[----:B------:R-:W0:Y:S02]  /*0030*/  LDC R9, c[0x0][0x360] ;  /* 0x0000d800ff097b82 */ /* 0x000e240000000800 */
[----:B0-----:R-:W-:-:S03]  /*0040*/  IMAD.WIDE.U32 R6, R9, UR4, RZ ;  /* 0x0000000409067c25 */ /* 0x001fc6000f8e00ff */
[----:B-1----:R-:W-:-:S04]  /*0050*/  ISETP.GE.U32.AND P0, PT, R6, UR6, PT ;  /* 0x0000000606007c0c */ /* 0x002fc8000bf06070 */
[----:B------:R-:W-:-:S13]  /*0060*/  ISETP.GE.U32.AND.EX P0, PT, R7, UR7, PT, P0 ;  /* 0x0000000707007c0c */ /* 0x000fda000bf06100 */
[----:B------:R-:W-:Y:S05]  /*0070*/  @P0 EXIT ;  /* 0x000000000000094d */ /* 0x000fea0003800000 */
[----:B------:R-:W0:Y:S01]  /*0080*/  S2R R0, SR_TID.X ;  /* 0x0000000000007919 */ /* 0x000e220000002100 */
[----:B------:R-:W1:Y:S01]  /*0090*/  S2UR UR5, SR_CgaCtaId ;  /* 0x00000000000579c3 */ /* 0x000e620000008800 */
[----:B------:R-:W-:Y:S01]  /*00a0*/  UMOV UR4, 0x400 ;  /* 0x0000040000047882 */ /* 0x000fe20000000000 */
[----:B------:R-:W-:Y:S01]  /*00b0*/  IMAD.MOV.U32 R11, RZ, RZ, RZ ;  /* 0x000000ffff0b7224 */ /* 0x000fe200078e00ff */
[----:B------:R-:W2:Y:S01]  /*00c0*/  LDCU.64 UR6, c[0x0][0x358] ;  /* 0x00006b00ff0677ac */ /* 0x000ea20008000a00 */
[----:B------:R-:W-:Y:S01]  /*00d0*/  IMAD.MOV.U32 R5, RZ, RZ, R6 ;  /* 0x000000ffff057224 */ /* 0x000fe200078e0006 */
[----:B------:R-:W3:Y:S03]  /*00e0*/  LDCU.64 UR8, c[0x0][0x398] ;  /* 0x00007300ff0877ac */ /* 0x000ee60008000a00 */
[----:B------:R-:W4:Y:S01]  /*00f0*/  LDC R2, c[0x0][0x370] ;  /* 0x0000dc00ff027b82 */ /* 0x000f220000000800 */
[----:B-1----:R-:W-:-:S06]  /*0100*/  ULEA UR4, UR5, UR4, 0x18 ;  /* 0x0000000405047291 */ /* 0x002fcc000f8ec0ff */
[----:B0-----:R-:W-:Y:S01]  /*0110*/  LEA R4, R0, UR4, 0x2 ;  /* 0x0000000400047c11 */ /* 0x001fe2000f8e10ff */
[----:B----4-:R-:W-:-:S04]  /*0120*/  IMAD.WIDE.U32 R2, R2, R9, RZ ;  /* 0x0000000902027225 */ /* 0x010fc800078e00ff */
[----:B------:R-:W-:Y:S02]  /*0130*/  IMAD.IADD R6, R3, 0x1, R11 ;  /* 0x0000000103067824 */ /* 0x000fe400078e020b */
[----:B--23--:R-:W-:-:S07]  /*0140*/  IMAD R14, R9, 0x4, R4 ;  /* 0x00000004090e7824 */ /* 0x00cfce00078e0204 */
.L_x_0:
[----:B------:R-:W-:Y:S01]  /*0150*/  IADD3 R18, P1, PT, R0, R5, RZ ;  /* 0x0000000500127210 */ /* 0x000fe20007f3e0ff */
[----:B------:R-:W0:Y:S03]  /*0160*/  LDC.64 R8, c[0x0][0x388] ;  /* 0x0000e200ff087b82 */ /* 0x000e260000000a00 */
[----:B------:R-:W-:Y:S01]  /*0170*/  ISETP.GE.U32.AND P0, PT, R18, UR8, PT ;  /* 0x0000000812007c0c */ /* 0x000fe2000bf06070 */
[----:B------:R-:W-:-:S04]  /*0180*/  IMAD.X R19, RZ, RZ, R7, P1 ;  /* 0x000000ffff137224 */ /* 0x000fc800008e0607 */
[----:B------:R-:W1:Y:S01]  /*0190*/  LDC.64 R10, c[0x0][0x380] ;  /* 0x0000e000ff0a7b82 */ /* 0x000e620000000a00 */
[----:B------:R-:W-:-:S13]  /*01a0*/  ISETP.GE.U32.AND.EX P0, PT, R19, UR9, PT, P0 ;  /* 0x0000000913007c0c */ /* 0x000fda000bf06100 */
[C---:B------:R-:W-:Y:S01]  /*01b0*/  @!P0 IMAD.SHL.U32 R13, R18.reuse, 0x4, RZ ;  /* 0x00000004120d8824 */ /* 0x040fe200078e00ff */
[----:B------:R-:W-:-:S04]  /*01c0*/  @!P0 SHF.L.U64.HI R12, R18, 0x2, R19 ;  /* 0x00000002120c8819 */ /* 0x000fc80000010213 */
[C---:B0-----:R-:W-:Y:S02]  /*01d0*/  @!P0 IADD3 R8, P2, PT, R13.reuse, R8, RZ ;  /* 0x000000080d088210 */ /* 0x041fe40007f5e0ff */
[----:B-1----:R-:W-:-:S03]  /*01e0*/  @!P0 IADD3 R10, P1, PT, R13, R10, RZ ;  /* 0x0000000a0d0a8210 */ /* 0x002fc60007f3e0ff */
[C---:B------:R-:W-:Y:S02]  /*01f0*/  @!P0 IMAD.X R9, R12.reuse, 0x1, R9, P2 ;  /* 0x000000010c098824 */ /* 0x040fe400010e0609 */
[----:B------:R-:W-:-:S03]  /*0200*/  @!P0 IMAD.X R11, R12, 0x1, R11, P1 ;  /* 0x000000010c0b8824 */ /* 0x000fc600008e060b */
[----:B------:R-:W2:Y:S01]  /*0210*/  @!P0 LDG.E R15, desc[UR6][R8.64] ;  /* 0x00000006080f8981 */ /* 0x000ea2000c1e1900 */
[----:B------:R-:W0:Y:S03]  /*0220*/  @!P0 LDC.64 R12, c[0x0][0x390] ;  /* 0x0000e400ff0c8b82 */ /* 0x000e260000000a00 */
[----:B------:R-:W3:Y:S01]  /*0230*/  @!P0 LDG.E R11, desc[UR6][R10.64] ;  /* 0x000000060a0b8981 */ /* 0x000ee2000c1e1900 */
[----:B0-----:R-:W-:-:S04]  /*0240*/  @!P0 LEA R12, P1, R18, R12, 0x2 ;  /* 0x0000000c120c8211 */ /* 0x001fc800078210ff */
[----:B------:R-:W-:Y:S01]  /*0250*/  @!P0 LEA.HI.X R13, R18, R13, R19, 0x2, P1 ;  /* 0x0000000d120d8211 */ /* 0x000fe200008f1413 */
[----:B------:R-:W-:Y:S01]  /*0260*/  @P0 IMAD.MOV.U32 R15, RZ, RZ, RZ ;  /* 0x000000ffff0f0224 */ /* 0x000fe200078e00ff */
[----:B---3--:R-:W-:Y:S04]  /*0270*/  @!P0 STS [R4], R11 ;  /* 0x0000000b04008388 */ /* 0x008fe80000000800 */
[----:B------:R-:W-:Y:S04]  /*0280*/  @P0 STS [R4], RZ ;  /* 0x000000ff04000388 */ /* 0x000fe80000000800 */
[----:B--2---:R-:W-:Y:S01]  /*0290*/  STS [R14], R15 ;  /* 0x0000000f0e007388 */ /* 0x004fe20000000800 */
[----:B------:R-:W-:Y:S06]  /*02a0*/  BAR.SYNC.DEFER_BLOCKING 0x0 ;  /* 0x0000000000007b1d */ /* 0x000fec0000010000 */
[----:B------:R-:W-:Y:S04]  /*02b0*/  @!P0 LDS R16, [R4] ;  /* 0x0000000004108984 */ /* 0x000fe80000000800 */
[----:B------:R-:W0:Y:S02]  /*02c0*/  @!P0 LDS R17, [R14] ;  /* 0x000000000e118984 */ /* 0x000e240000000800 */
[----:B0-----:R-:W-:-:S05]  /*02d0*/  @!P0 FADD R17, R16, R17 ;  /* 0x0000001110118221 */ /* 0x001fca0000000000 */
[----:B------:R0:W-:Y:S01]  /*02e0*/  @!P0 STG.E desc[UR6][R12.64], R17 ;  /* 0x000000110c008986 */ /* 0x0001e2000c101906 */
[----:B------:R-:W-:Y:S01]  /*02f0*/  BAR.SYNC.DEFER_BLOCKING 0x0 ;  /* 0x0000000000007b1d */ /* 0x000fe20000010000 */
[----:B------:R-:W-:-:S05]  /*0300*/  IADD3 R5, P0, PT, R5, R2, RZ ;  /* 0x0000000205057210 */ /* 0x000fca0007f1e0ff */
[----:B------:R-:W-:Y:S01]  /*0310*/  IMAD.X R7, R7, 0x1, R6, P0 ;  /* 0x0000000107077824 */ /* 0x000fe200000e0606 */
[----:B------:R-:W-:-:S04]  /*0320*/  ISETP.GE.U32.AND P0, PT, R5, UR8, PT ;  /* 0x0000000805007c0c */ /* 0x000fc8000bf06070 */
[----:B------:R-:W-:-:S13]  /*0330*/  ISETP.GE.U32.AND.EX P0, PT, R7, UR9, PT, P0 ;  /* 0x0000000907007c0c */ /* 0x000fda000bf06100 */
[----:B0-----:R-:W-:Y:S05]  /*0340*/  @!P0 BRA `(.L_x_0) ;  /* 0xfffffffc00808947 */ /* 0x001fea000383ffff */
[----:B------:R-:W-:Y:S05]  /*0350*/  EXIT ;  /* 0x000000000000794d */ /* 0x000fea0003800000 */
.L_x_1:
[----:B------:R-:W-:-:S00]  /*0360*/  BRA `(.L_x_1) ;  /* 0xfffffffc00fc7947 */ /* 0x000fc0000383ffff */
[----:B------:R-:W-:-:S00]  /*0370*/  NOP ;  /* 0x0000000000007918 */ /* 0x000fc00000000000 */
        /* <DEDUP_REMOVED lines=8> */
.L_x_2:


//--------------------- .nv.shared._Z17vecAddSharedBasicPKfS0_Pfm --------------------------
	.section	.nv.shared._Z17vecAddSharedBasicPKfS0_Pfm,"aw",@nobits
	.sectionflags	@""
	.align	16
	.zero		1024


//--------------------- .nv.shared.reserved.0     --------------------------
	.section	.nv.shared.reserved.0,"aw",@nobits
	.weak		__nv_reservedSMEM_offset_0_alias
	.size		__nv_reservedSMEM_offset_0_alias, 0, 64
	.other		__nv_reservedSMEM_offset_0_alias,@"STO_CUDA_RESERVED_SHARED STV_DEFAULT"
__nv_reservedSMEM_offset_0_alias:
	.zero		0
	.zero		64


//--------------------- .nv.constant0._Z17vecAddSharedBasicPKfS0_Pfm --------------------------
	.section	.nv.constant0._Z17vecAddSharedBasicPKfS0_Pfm,"a",@progbits
	.sectionflags	@""
	.align	4
.nv.constant0._Z17vecAddSharedBasicPKfS0_Pfm:
	.zero		928


//--------------------- SYMBOLS --------------------------

	.type		.nv.reservedSmem.offset0,@object
	.size		.nv.reservedSmem.offset0,0x4
	.type		.nv.reservedSmem.cap,@object
	.size		.nv.reservedSmem.cap,0x4
